	.headerflags	@"EF_CUDA_TEXMODE_UNIFIED EF_CUDA_64BIT_ADDRESS EF_CUDA_ACCELERATORS EF_CUDA_SM90 EF_CUDA_VIRTUAL_SM(EF_CUDA_SM90)"
	.elftype	@"ET_EXEC"


//--------------------- .nv.info                  --------------------------
	.section	.nv.info,"",@"SHT_CUDA_INFO"
	.align	4


	//----- nvinfo : EIATTR_REGCOUNT
	.align		4
        /*0000*/ 	.byte	0x04, 0x2f
        /*0002*/ 	.short	(.L_1 - .L_0)
	.align		4
.L_0:
        /*0004*/ 	.word	index@(triton_mm)
        /*0008*/ 	.word	0x00000028


	//----- nvinfo : EIATTR_MIN_STACK_SIZE
	.align		4
.L_1:
        /*000c*/ 	.byte	0x04, 0x12
        /*000e*/ 	.short	(.L_3 - .L_2)
	.align		4
.L_2:
        /*0010*/ 	.word	index@(triton_mm)
        /*0014*/ 	.word	0x00000000


	//----- nvinfo : EIATTR_FRAME_SIZE
	.align		4
.L_3:
        /*0018*/ 	.byte	0x04, 0x11
        /*001a*/ 	.short	(.L_5 - .L_4)
	.align		4
.L_4:
        /*001c*/ 	.word	index@(triton_mm)
        /*0020*/ 	.word	0x00000000


	//----- nvinfo : EIATTR_MIN_STACK_SIZE
	.align		4
.L_5:
        /*0024*/ 	.byte	0x04, 0x12
        /*0026*/ 	.short	(.L_7 - .L_6)
	.align		4
.L_6:
        /*0028*/ 	.word	index@(triton_mm)
        /*002c*/ 	.word	0x00000000
.L_7:


//--------------------- .nv.info.triton_mm        --------------------------
	.section	.nv.info.triton_mm,"",@"SHT_CUDA_INFO"
	.sectionflags	@""
	.align	4


	//----- nvinfo : EIATTR_CUDA_API_VERSION
	.align		4
        /*0000*/ 	.byte	0x04, 0x37
        /*0002*/ 	.short	(.L_9 - .L_8)
.L_8:
        /*0004*/ 	.word	0x0000007c


	//----- nvinfo : EIATTR_KPARAM_INFO
	.align		4
.L_9:
        /*0008*/ 	.byte	0x04, 0x17
        /*000a*/ 	.short	(.L_11 - .L_10)
.L_10:
        /*000c*/ 	.word	0x00000000
        /*0010*/ 	.short	0x0004
        /*0012*/ 	.short	0x001c
        /*0014*/ 	.byte	0x00, 0xf0, 0x11, 0x00


	//----- nvinfo : EIATTR_KPARAM_INFO
	.align		4
.L_11:
        /*0018*/ 	.byte	0x04, 0x17
        /*001a*/ 	.short	(.L_13 - .L_12)
.L_12:
        /*001c*/ 	.word	0x00000000
        /*0020*/ 	.short	0x0003
        /*0022*/ 	.short	0x0018
        /*0024*/ 	.byte	0x00, 0xf0, 0x11, 0x00


	//----- nvinfo : EIATTR_KPARAM_INFO
	.align		4
.L_13:
        /*0028*/ 	.byte	0x04, 0x17
        /*002a*/ 	.short	(.L_15 - .L_14)
.L_14:
        /*002c*/ 	.word	0x00000000
        /*0030*/ 	.short	0x0002
        /*0032*/ 	.short	0x0010
        /*0034*/ 	.byte	0x00, 0xf0, 0x21, 0x00


	//----- nvinfo : EIATTR_KPARAM_INFO
	.align		4
.L_15:
        /*0038*/ 	.byte	0x04, 0x17
        /*003a*/ 	.short	(.L_17 - .L_16)
.L_16:
        /*003c*/ 	.word	0x00000000
        /*0040*/ 	.short	0x0001
        /*0042*/ 	.short	0x0008
        /*0044*/ 	.byte	0x00, 0xf0, 0x21, 0x00


	//----- nvinfo : EIATTR_KPARAM_INFO
	.align		4
.L_17:
        /*0048*/ 	.byte	0x04, 0x17
        /*004a*/ 	.short	(.L_19 - .L_18)
.L_18:
        /*004c*/ 	.word	0x00000000
        /*0050*/ 	.short	0x0000
        /*0052*/ 	.short	0x0000
        /*0054*/ 	.byte	0x00, 0xf0, 0x21, 0x00


	//----- nvinfo : EIATTR_SPARSE_MMA_MASK
	.align		4
.L_19:
        /*0058*/ 	.byte	0x03, 0x50
        /*005a*/ 	.short	0x0000


	//----- nvinfo : EIATTR_MAXREG_COUNT
	.align		4
        /*005c*/ 	.byte	0x03, 0x1b
        /*005e*/ 	.short	0x00ff


	//----- nvinfo : EIATTR_COOP_GROUP_MASK_REGIDS
	.align		4
        /*0060*/ 	.byte	0x04, 0x29
        /*0062*/ 	.short	(.L_21 - .L_20)


	//   ....[0]....
.L_20:
        /*0064*/ 	.word	0xffffffff


	//----- nvinfo : EIATTR_COOP_GROUP_INSTR_OFFSETS
	.align		4
.L_21:
        /*0068*/ 	.byte	0x04, 0x28
        /*006a*/ 	.short	(.L_23 - .L_22)


	//   ....[0]....
.L_22:
        /*006c*/ 	.word	0x00000aa0


	//----- nvinfo : EIATTR_EXIT_INSTR_OFFSETS
	.align		4
.L_23:
        /*0070*/ 	.byte	0x04, 0x1c
        /*0072*/ 	.short	(.L_25 - .L_24)


	//   ....[0]....
.L_24:
        /*0074*/ 	.word	0x00000040


	//   ....[1]....
        /*0078*/ 	.word	0x000020a0


	//   ....[2]....
        /*007c*/ 	.word	0x00002100


	//----- nvinfo : EIATTR_MAX_THREADS
	.align		4
.L_25:
        /*0080*/ 	.byte	0x04, 0x05
        /*0082*/ 	.short	(.L_27 - .L_26)
.L_26:
        /*0084*/ 	.word	0x00000100
        /*0088*/ 	.word	0x00000001
        /*008c*/ 	.word	0x00000001


	//----- nvinfo : EIATTR_CBANK_PARAM_SIZE
	.align		4
.L_27:
        /*0090*/ 	.byte	0x03, 0x19
        /*0092*/ 	.short	0x0020


	//----- nvinfo : EIATTR_PARAM_CBANK
	.align		4
        /*0094*/ 	.byte	0x04, 0x0a
        /*0096*/ 	.short	(.L_29 - .L_28)
	.align		4
.L_28:
        /*0098*/ 	.word	index@(.nv.constant0.triton_mm)
        /*009c*/ 	.short	0x0210
        /*009e*/ 	.short	0x0020


	//----- nvinfo : EIATTR_SW_WAR
	.align		4
.L_29:
        /*00a0*/ 	.byte	0x04, 0x36
        /*00a2*/ 	.short	(.L_31 - .L_30)
.L_30:
        /*00a4*/ 	.word	0x00000008
.L_31:


//--------------------- .nv.callgraph             --------------------------
	.section	.nv.callgraph,"",@"SHT_CUDA_CALLGRAPH"
	.align	4
	.sectionentsize	8
	.align		4
        /*0000*/ 	.word	0x00000000
	.align		4
        /*0004*/ 	.word	0xffffffff
	.align		4
        /*0008*/ 	.word	0x00000000
	.align		4
        /*000c*/ 	.word	0xfffffffe
	.align		4
        /*0010*/ 	.word	0x00000000
	.align		4
        /*0014*/ 	.word	0xfffffffd
	.align		4
        /*0018*/ 	.word	0x00000000
	.align		4
        /*001c*/ 	.word	0xfffffffc


//--------------------- .text.triton_mm           --------------------------
	.section	.text.triton_mm,"ax",@progbits
	.sectionflags	@"SHF_BARRIERS=1"
	.align	128
        .global         triton_mm
        .type           triton_mm,@function
        .size           triton_mm,(.L_x_2 - triton_mm)
        .other          triton_mm,@"STO_CUDA_ENTRY STV_DEFAULT"
triton_mm:
.text.triton_mm:
[----:B------:R-:W1:Y:S02]  /*0000*/  LDC R1, c[0x0][0x28] ;  /* 0x00000a00ff017b82 */ /* 0x000e640000000800 */
[----:B------:R-:W2:Y:S02]  /*0010*/  LDC R0, c[0x0][0x22c] ;  /* 0x00008b00ff007b82 */ /* 0x000ea40000000800 */
[----:B--2---:R-:W-:-:S05]  /*0020*/  IMAD R2, R0, 0xc00, RZ ;  /* 0x00000c0000027824 */ /* 0x004fca00078e02ff */
[----:B------:R-:W-:-:S13]  /*0030*/  ISETP.NE.AND P0, PT, R2, RZ, PT ;  /* 0x000000ff0200720c */ /* 0x000fda0003f05270 */
[----:B------:R-:W-:Y:S05]  /*0040*/  @!P0 EXIT ;  /* 0x000000000000894d */ /* 0x000fea0003800000 */
[----:B------:R-:W2:Y:S01]  /*0050*/  S2R R10, SR_CTAID.X ;  /* 0x00000000000a7919 */ /* 0x000ea20000002500 */
[----:B------:R-:W-:Y:S01]  /*0060*/  VIADD R2, R0, 0x3f ;  /* 0x0000003f00027836 */ /* 0x000fe20000000000 */
[----:B------:R-:W3:Y:S01]  /*0070*/  LDC R20, c[0x0][0x228] ;  /* 0x00008a00ff147b82 */ /* 0x000ee20000000800 */
[----:B------:R-:W-:Y:S01]  /*0080*/  UMOV UR6, 0x400 ;  /* 0x0000040000067882 */ /* 0x000fe20000000000 */
[----:B------:R-:W-:Y:S01]  /*0090*/  ULDC.64 UR20, c[0x0][0x208] ;  /* 0x0000820000147ab9 */ /* 0x000fe20000000a00 */
[----:B------:R-:W-:Y:S01]  /*00a0*/  IMAD.MOV.U32 R32, RZ, RZ, 0x3 ;  /* 0x00000003ff207424 */ /* 0x000fe200078e00ff */
[----:B------:R-:W-:Y:S02]  /*00b0*/  SHF.R.S32.HI R3, RZ, 0x1f, R2 ;  /* 0x0000001fff037819 */ /* 0x000fe40000011402 */
[----:B------:R-:W-:Y:S02]  /*00c0*/  CS2R R24, SRZ ;  /* 0x0000000000187805 */ /* 0x000fe4000001ff00 */
[----:B------:R-:W-:-:S02]  /*00d0*/  CS2R R26, SRZ ;  /* 0x00000000001a7805 */ /* 0x000fc4000001ff00 */
[----:B------:R-:W-:Y:S02]  /*00e0*/  CS2R R28, SRZ ;  /* 0x00000000001c7805 */ /* 0x000fe4000001ff00 */
[----:B------:R-:W-:Y:S01]  /*00f0*/  LEA.HI R2, R3, R2, RZ, 0x6 ;  /* 0x0000000203027211 */ /* 0x000fe200078f30ff */
[----:B------:R-:W4:Y:S01]  /*0100*/  S2UR UR4, SR_CgaCtaId ;  /* 0x00000000000479c3 */ /* 0x000f220000008800 */
[----:B------:R-:W-:Y:S01]  /*0110*/  CS2R R30, SRZ ;  /* 0x00000000001e7805 */ /* 0x000fe2000001ff00 */
[C---:B--2---:R-:W-:Y:S01]  /*0120*/  IMAD.HI R4, R10.reuse, 0x2aaaaaab, RZ ;  /* 0x2aaaaaab0a047827 */ /* 0x044fe200078e02ff */
[----:B------:R-:W-:Y:S02]  /*0130*/  IABS R11, R10 ;  /* 0x0000000a000b7213 */ /* 0x000fe40000000000 */
[----:B------:R-:W-:Y:S01]  /*0140*/  ISETP.GE.AND P1, PT, R10, RZ, PT ;  /* 0x000000ff0a00720c */ /* 0x000fe20003f26270 */
[----:B----4-:R-:W-:Y:S01]  /*0150*/  UPRMT UR6, UR4, 0x654, UR6 ;  /* 0x0000065404067896 */ /* 0x010fe20008000006 */
[----:B------:R-:W-:-:S02]  /*0160*/  SHF.R.U32.HI R5, RZ, 0x1f, R4 ;  /* 0x0000001fff057819 */ /* 0x000fc40000011604 */
[----:B------:R-:W-:Y:S02]  /*0170*/  ULDC.64 UR4, c[0x0][0x210] ;  /* 0x0000840000047ab9 */ /* 0x000fe40000000a00 */
[----:B------:R-:W-:-:S05]  /*0180*/  LEA.HI.SX32 R7, R4, R5, 0x19 ;  /* 0x0000000504077211 */ /* 0x000fca00078fcaff */
[C---:B------:R-:W-:Y:S02]  /*0190*/  IMAD.SHL.U32 R3, R7.reuse, 0x8, RZ ;  /* 0x0000000807037824 */ /* 0x040fe400078e00ff */
[----:B------:R-:W-:-:S03]  /*01a0*/  IMAD R13, R7, -0x300, R10 ;  /* 0xfffffd00070d7824 */ /* 0x000fc600078e020a */
[----:B------:R-:W-:Y:S02]  /*01b0*/  LEA.HI.SX32 R2, R2, -R3, 0x1a ;  /* 0x8000000302027211 */ /* 0x000fe400078fd2ff */
[----:B------:R-:W-:Y:S02]  /*01c0*/  IABS R7, R13 ;  /* 0x0000000d00077213 */ /* 0x000fe40000000000 */
[----:B------:R-:W-:-:S03]  /*01d0*/  VIMNMX R4, R2, 0x8, PT ;  /* 0x0000000802047848 */ /* 0x000fc60003fe0100 */
[----:B------:R-:W-:Y:S01]  /*01e0*/  IMAD.MOV.U32 R10, RZ, RZ, R7 ;  /* 0x000000ffff0a7224 */ /* 0x000fe200078e0007 */
[-C--:B------:R-:W-:Y:S02]  /*01f0*/  IABS R6, R4.reuse ;  /* 0x0000000400067213 */ /* 0x080fe40000000000 */
[----:B------:R-:W-:Y:S02]  /*0200*/  IABS R12, R4 ;  /* 0x00000004000c7213 */ /* 0x000fe40000000000 */
[----:B------:R-:W2:Y:S03]  /*0210*/  I2F.RP R2, R6 ;  /* 0x0000000600027306 */ /* 0x000ea60000209400 */
[----:B------:R-:W-:-:S05]  /*0220*/  IMAD.MOV R12, RZ, RZ, -R12 ;  /* 0x000000ffff0c7224 */ /* 0x000fca00078e0a0c */
[----:B--2---:R-:W2:Y:S02]  /*0230*/  MUFU.RCP R2, R2 ;  /* 0x0000000200027308 */ /* 0x004ea40000001000 */
[----:B--2---:R-:W-:-:S06]  /*0240*/  VIADD R8, R2, 0xffffffe ;  /* 0x0ffffffe02087836 */ /* 0x004fcc0000000000 */
[----:B------:R2:W4:Y:S02]  /*0250*/  F2I.FTZ.U32.TRUNC.NTZ R9, R8 ;  /* 0x0000000800097305 */ /* 0x000524000021f000 */
[----:B--2---:R-:W-:Y:S02]  /*0260*/  IMAD.MOV.U32 R8, RZ, RZ, RZ ;  /* 0x000000ffff087224 */ /* 0x004fe400078e00ff */
[----:B----4-:R-:W-:-:S04]  /*0270*/  IMAD.MOV R5, RZ, RZ, -R9 ;  /* 0x000000ffff057224 */ /* 0x010fc800078e0a09 */
[----:B------:R-:W-:-:S04]  /*0280*/  IMAD R5, R5, R6, RZ ;  /* 0x0000000605057224 */ /* 0x000fc800078e02ff */
[----:B------:R-:W-:Y:S01]  /*0290*/  IMAD.HI.U32 R9, R9, R5, R8 ;  /* 0x0000000509097227 */ /* 0x000fe200078e0008 */
[----:B------:R-:W-:-:S04]  /*02a0*/  IABS R5, R0 ;  /* 0x0000000000057213 */ /* 0x000fc80000000000 */
[----:B------:R-:W2:Y:S01]  /*02b0*/  I2F.RP R8, R5 ;  /* 0x0000000500087306 */ /* 0x000ea20000209400 */
[----:B------:R-:W-:-:S04]  /*02c0*/  IMAD.HI.U32 R2, R9, R11, RZ ;  /* 0x0000000b09027227 */ /* 0x000fc800078e00ff */
[----:B------:R-:W-:Y:S02]  /*02d0*/  IMAD R11, R2, R12, R11 ;  /* 0x0000000c020b7224 */ /* 0x000fe400078e020b */
[----:B------:R-:W4:Y:S01]  /*02e0*/  S2R R2, SR_TID.X ;  /* 0x0000000000027919 */ /* 0x000f220000002100 */
[----:B------:R-:W-:Y:S02]  /*02f0*/  IMAD.HI.U32 R9, R9, R10, RZ ;  /* 0x0000000a09097227 */ /* 0x000fe400078e00ff */
[C---:B------:R-:W-:Y:S02]  /*0300*/  ISETP.GT.U32.AND P0, PT, R6.reuse, R11, PT ;  /* 0x0000000b0600720c */ /* 0x040fe40003f04070 */
[----:B------:R-:W-:Y:S01]  /*0310*/  IMAD R15, R9, R12, R10 ;  /* 0x0000000c090f7224 */ /* 0x000fe200078e020a */
[----:B------:R-:W-:Y:S01]  /*0320*/  LOP3.LUT R10, RZ, R4, RZ, 0x33, !PT ;  /* 0x00000004ff0a7212 */ /* 0x000fe200078e33ff */
[----:B--2---:R-:W2:Y:S03]  /*0330*/  MUFU.RCP R8, R8 ;  /* 0x0000000800087308 */ /* 0x004ea60000001000 */
[----:B------:R-:W-:-:S06]  /*0340*/  ISETP.GT.U32.AND P2, PT, R6, R15, PT ;  /* 0x0000000f0600720c */ /* 0x000fcc0003f44070 */
[----:B------:R-:W-:-:S05]  /*0350*/  @!P0 IMAD.IADD R11, R11, 0x1, -R6 ;  /* 0x000000010b0b8824 */ /* 0x000fca00078e0a06 */
[----:B------:R-:W-:Y:S01]  /*0360*/  ISETP.GT.U32.AND P0, PT, R6, R11, PT ;  /* 0x0000000b0600720c */ /* 0x000fe20003f04070 */
[----:B--2---:R-:W-:Y:S02]  /*0370*/  VIADD R7, R8, 0xffffffe ;  /* 0x0ffffffe08077836 */ /* 0x004fe40000000000 */
[----:B------:R-:W-:Y:S02]  /*0380*/  @!P2 IMAD.IADD R15, R15, 0x1, -R6 ;  /* 0x000000010f0fa824 */ /* 0x000fe400078e0a06 */
[----:B------:R-:W-:Y:S02]  /*0390*/  @!P2 VIADD R9, R9, 0x1 ;  /* 0x000000010909a836 */ /* 0x000fe40000000000 */
[----:B------:R-:W2:Y:S01]  /*03a0*/  F2I.FTZ.U32.TRUNC.NTZ R7, R7 ;  /* 0x0000000700077305 */ /* 0x000ea2000021f000 */
[----:B----4-:R-:W-:-:S05]  /*03b0*/  IMAD.SHL.U32 R16, R2, 0x4, RZ ;  /* 0x0000000402107824 */ /* 0x010fca00078e00ff */
[----:B------:R-:W-:Y:S01]  /*03c0*/  @!P0 IMAD.IADD R11, R11, 0x1, -R6 ;  /* 0x000000010b0b8824 */ /* 0x000fe200078e0a06 */
[----:B------:R-:W-:Y:S02]  /*03d0*/  ISETP.NE.AND P0, PT, R4, RZ, PT ;  /* 0x000000ff0400720c */ /* 0x000fe40003f05270 */
[----:B------:R-:W-:Y:S01]  /*03e0*/  LOP3.LUT R4, R13, R4, RZ, 0x3c, !PT ;  /* 0x000000040d047212 */ /* 0x000fe200078e3cff */
[----:B------:R-:W-:Y:S01]  /*03f0*/  @!P1 IMAD.MOV R11, RZ, RZ, -R11 ;  /* 0x000000ffff0b9224 */ /* 0x000fe200078e0a0b */
[----:B------:R-:W-:Y:S01]  /*0400*/  ISETP.GE.U32.AND P1, PT, R15, R6, PT ;  /* 0x000000060f00720c */ /* 0x000fe20003f26070 */
[----:B------:R-:W-:Y:S01]  /*0410*/  IMAD.MOV.U32 R6, RZ, RZ, RZ ;  /* 0x000000ffff067224 */ /* 0x000fe200078e00ff */
[----:B------:R-:W-:Y:S02]  /*0420*/  ISETP.GE.AND P3, PT, R4, RZ, PT ;  /* 0x000000ff0400720c */ /* 0x000fe40003f66270 */
[----:B------:R-:W-:Y:S01]  /*0430*/  SEL R8, R10, R11, !P0 ;  /* 0x0000000b0a087207 */ /* 0x000fe20004000000 */
[----:B--2---:R-:W-:Y:S01]  /*0440*/  IMAD.MOV R12, RZ, RZ, -R7 ;  /* 0x000000ffff0c7224 */ /* 0x004fe200078e0a07 */
[----:B------:R-:W-:-:S02]  /*0450*/  SHF.R.U32.HI R11, RZ, 0x2, R2 ;  /* 0x00000002ff0b7819 */ /* 0x000fc40000011602 */
[----:B------:R-:W-:Y:S01]  /*0460*/  LOP3.LUT R17, R16, 0x1c, RZ, 0xc0, !PT ;  /* 0x0000001c10117812 */ /* 0x000fe200078ec0ff */
[----:B------:R-:W-:Y:S01]  /*0470*/  IMAD.IADD R3, R3, 0x1, R8 ;  /* 0x0000000103037824 */ /* 0x000fe200078e0208 */
[----:B------:R-:W-:Y:S01]  /*0480*/  SGXT.U32 R8, R11, 0x6 ;  /* 0x000000060b08781a */ /* 0x000fe20000000000 */
[----:B------:R-:W-:Y:S01]  /*0490*/  IMAD R11, R12, R5, RZ ;  /* 0x000000050c0b7224 */ /* 0x000fe200078e02ff */
[----:B------:R-:W-:Y:S01]  /*04a0*/  LOP3.LUT R19, R16, 0x4, RZ, 0xc0, !PT ;  /* 0x0000000410137812 */ /* 0x000fe200078ec0ff */
[----:B------:R-:W-:Y:S02]  /*04b0*/  IMAD.SHL.U32 R3, R3, 0x40, RZ ;  /* 0x0000004003037824 */ /* 0x000fe400078e00ff */
[----:B------:R-:W-:-:S03]  /*04c0*/  IMAD.HI.U32 R6, R7, R11, R6 ;  /* 0x0000000b07067227 */ /* 0x000fc600078e0006 */
[----:B------:R-:W-:Y:S01]  /*04d0*/  LOP3.LUT R3, R3, R8, RZ, 0xfc, !PT ;  /* 0x0000000803037212 */ /* 0x000fe200078efcff */
[----:B------:R-:W-:-:S03]  /*04e0*/  @P1 VIADD R9, R9, 0x1 ;  /* 0x0000000109091836 */ /* 0x000fc60000000000 */
[----:B------:R-:W-:Y:S01]  /*04f0*/  IABS R12, R3 ;  /* 0x00000003000c7213 */ /* 0x000fe20000000000 */
[----:B------:R-:W-:-:S04]  /*0500*/  @!P3 IMAD.MOV R9, RZ, RZ, -R9 ;  /* 0x000000ffff09b224 */ /* 0x000fc800078e0a09 */
[----:B------:R-:W-:Y:S01]  /*0510*/  IMAD.MOV.U32 R7, RZ, RZ, R12 ;  /* 0x000000ffff077224 */ /* 0x000fe200078e000c */
[----:B------:R-:W-:Y:S01]  /*0520*/  SEL R4, R10, R9, !P0 ;  /* 0x000000090a047207 */ /* 0x000fe20004000000 */
[----:B------:R-:W2:Y:S02]  /*0530*/  LDC.64 R12, c[0x0][0x210] ;  /* 0x00008400ff0c7b82 */ /* 0x000ea40000000a00 */
[----:B------:R-:W-:-:S04]  /*0540*/  IMAD.HI.U32 R6, R6, R7, RZ ;  /* 0x0000000706067227 */ /* 0x000fc800078e00ff */
[----:B------:R-:W-:Y:S02]  /*0550*/  IMAD.MOV R6, RZ, RZ, -R6 ;  /* 0x000000ffff067224 */ /* 0x000fe400078e0a06 */
[----:B------:R-:W-:Y:S02]  /*0560*/  IMAD.SHL.U32 R4, R4, 0x20, RZ ;  /* 0x0000002004047824 */ /* 0x000fe400078e00ff */
[----:B------:R-:W-:Y:S01]  /*0570*/  IMAD R6, R5, R6, R7 ;  /* 0x0000000605067224 */ /* 0x000fe200078e0207 */
[----:B------:R-:W-:-:S04]  /*0580*/  SHF.R.U32.HI R7, RZ, 0x3, R2 ;  /* 0x00000003ff077819 */ /* 0x000fc80000011602 */
[----:B------:R-:W-:Y:S02]  /*0590*/  ISETP.GT.U32.AND P1, PT, R5, R6, PT ;  /* 0x000000060500720c */ /* 0x000fe40003f24070 */
[----:B------:R-:W-:-:S04]  /*05a0*/  SGXT.U32 R9, R7, 0x5 ;  /* 0x000000050709781a */ /* 0x000fc80000000000 */
[----:B------:R-:W-:-:S05]  /*05b0*/  LOP3.LUT R11, R4, R9, RZ, 0xfc, !PT ;  /* 0x00000009040b7212 */ /* 0x000fca00078efcff */
[----:B------:R-:W-:-:S04]  /*05c0*/  IMAD.HI R7, R11, 0x2aaaaaab, RZ ;  /* 0x2aaaaaab0b077827 */ /* 0x000fc800078e02ff */
[----:B------:R-:W-:Y:S01]  /*05d0*/  @!P1 IMAD.IADD R6, R6, 0x1, -R5 ;  /* 0x0000000106069824 */ /* 0x000fe200078e0a05 */
[----:B------:R-:W-:Y:S02]  /*05e0*/  SHF.R.U32.HI R10, RZ, 0x1f, R7 ;  /* 0x0000001fff0a7819 */ /* 0x000fe40000011607 */
[----:B------:R-:W-:Y:S02]  /*05f0*/  ISETP.GE.AND P1, PT, R3, RZ, PT ;  /* 0x000000ff0300720c */ /* 0x000fe40003f26270 */
[----:B------:R-:W-:Y:S02]  /*0600*/  ISETP.GT.U32.AND P0, PT, R5, R6, PT ;  /* 0x000000060500720c */ /* 0x000fe40003f04070 */
[----:B------:R-:W-:Y:S01]  /*0610*/  LEA.HI R10, R7, R10, RZ, 0x17 ;  /* 0x0000000a070a7211 */ /* 0x000fe200078fb8ff */
[----:B------:R-:W-:-:S04]  /*0620*/  IMAD.SHL.U32 R7, R2, 0x8, RZ ;  /* 0x0000000802077824 */ /* 0x000fc800078e00ff */
[----:B------:R-:W-:Y:S01]  /*0630*/  IMAD R14, R10, -0xc00, R11 ;  /* 0xfffff4000a0e7824 */ /* 0x000fe200078e020b */
[----:B------:R-:W-:Y:S01]  /*0640*/  LOP3.LUT R23, R7, 0x18, R2, 0x48, !PT ;  /* 0x0000001807177812 */ /* 0x000fe200078e4802 */
[----:B------:R-:W4:Y:S02]  /*0650*/  LDC.64 R10, c[0x0][0x218] ;  /* 0x00008600ff0a7b82 */ /* 0x000f240000000a00 */
[----:B------:R-:W-:Y:S02]  /*0660*/  IMAD R21, R14, 0xc00, R17 ;  /* 0x00000c000e157824 */ /* 0x000fe400078e0211 */
[----:B------:R-:W-:Y:S01]  /*0670*/  @!P0 IMAD.IADD R6, R6, 0x1, -R5 ;  /* 0x0000000106068824 */ /* 0x000fe200078e0a05 */
[----:B------:R-:W-:Y:S01]  /*0680*/  ISETP.NE.AND P0, PT, R0, RZ, PT ;  /* 0x000000ff0000720c */ /* 0x000fe20003f05270 */
[----:B---3--:R-:W-:Y:S01]  /*0690*/  IMAD R17, R20, 0xc00, RZ ;  /* 0x00000c0014117824 */ /* 0x008fe200078e02ff */
[----:B------:R-:W-:Y:S01]  /*06a0*/  SHF.R.U32.HI R5, RZ, 0x3, R2 ;  /* 0x00000003ff057819 */ /* 0x000fe20000011602 */
[----:B------:R-:W-:Y:S01]  /*06b0*/  IMAD.MOV.U32 R15, RZ, RZ, R6 ;  /* 0x000000ffff0f7224 */ /* 0x000fe200078e0006 */
[----:B------:R-:W-:Y:S01]  /*06c0*/  LOP3.LUT R6, R7, 0x18, RZ, 0xc0, !PT ;  /* 0x0000001807067812 */ /* 0x000fe200078ec0ff */
[----:B--2---:R-:W-:Y:S01]  /*06d0*/  IMAD.WIDE R12, R17, 0x2, R12 ;  /* 0x00000002110c7825 */ /* 0x004fe200078e020c */
[----:B------:R-:W-:-:S02]  /*06e0*/  LOP3.LUT R18, R5, R2, RZ, 0x3c, !PT ;  /* 0x0000000205127212 */ /* 0x000fc400078e3cff */
[--C-:B------:R-:W-:Y:S01]  /*06f0*/  SHF.R.U32.HI R20, RZ, 0x1, R2.reuse ;  /* 0x00000001ff147819 */ /* 0x100fe20000011602 */
[----:B------:R-:W-:Y:S02]  /*0700*/  @!P1 IMAD.MOV R15, RZ, RZ, -R15 ;  /* 0x000000ffff0f9224 */ /* 0x000fe400078e0a0f */
[----:B------:R-:W-:Y:S02]  /*0710*/  IMAD.SHL.U32 R18, R18, 0x4, RZ ;  /* 0x0000000412127824 */ /* 0x000fe400078e00ff */
[----:B------:R-:W-:Y:S01]  /*0720*/  @!P0 LOP3.LUT R15, RZ, R0, RZ, 0x33, !PT ;  /* 0x00000000ff0f8212 */ /* 0x000fe200078e33ff */
[----:B------:R-:W-:Y:S01]  /*0730*/  IMAD R8, R8, 0x20, R23 ;  /* 0x0000002008087824 */ /* 0x000fe200078e0217 */
[----:B------:R-:W-:Y:S02]  /*0740*/  SHF.R.U32.HI R23, RZ, 0x2, R2 ;  /* 0x00000002ff177819 */ /* 0x000fe40000011602 */
[----:B------:R-:W-:Y:S01]  /*0750*/  LOP3.LUT R18, R19, 0x18, R18, 0xf8, !PT ;  /* 0x0000001813127812 */ /* 0x000fe200078ef812 */
[----:B------:R-:W-:Y:S01]  /*0760*/  IMAD R19, R15, 0xc00, R6 ;  /* 0x00000c000f137824 */ /* 0x000fe200078e0206 */
[----:B------:R-:W-:Y:S01]  /*0770*/  LEA R8, R8, UR6, 0x1 ;  /* 0x0000000608087c11 */ /* 0x000fe2000f8e08ff */
[----:B----4-:R-:W-:Y:S01]  /*0780*/  IMAD.WIDE R10, R21, 0x2, R10 ;  /* 0x00000002150a7825 */ /* 0x010fe200078e020a */
[----:B------:R-:W-:-:S03]  /*0790*/  SHF.R.U32.HI R21, RZ, 0x5, R2 ;  /* 0x00000005ff157819 */ /* 0x000fc60000011602 */
[----:B------:R-:W-:Y:S01]  /*07a0*/  IMAD.WIDE R14, R19, 0x2, RZ ;  /* 0x00000002130e7825 */ /* 0x000fe200078e02ff */
[----:B------:R-:W-:Y:S02]  /*07b0*/  IADD3 R34, P0, R10, 0x100, RZ ;  /* 0x000001000a227810 */ /* 0x000fe40007f1e0ff */
[----:B------:R-:W-:Y:S01]  /*07c0*/  LOP3.LUT R22, R21, 0x7fffffc, RZ, 0xc0, !PT ;  /* 0x07fffffc15167812 */ /* 0x000fe200078ec0ff */
[----:B------:R-:W-:Y:S02]  /*07d0*/  IMAD R9, R9, 0x20, R18 ;  /* 0x0000002009097824 */ /* 0x000fe400078e0212 */
[----:B------:R-:W-:-:S03]  /*07e0*/  IMAD.WIDE R14, R17, 0x2, R14 ;  /* 0x00000002110e7825 */ /* 0x000fc600078e020e */
[----:B------:R-:W-:Y:S01]  /*07f0*/  LEA R9, R9, UR6, 0x1 ;  /* 0x0000000609097c11 */ /* 0x000fe2000f8e08ff */
[----:B------:R-:W-:Y:S01]  /*0800*/  IMAD.WIDE R16, R19, 0x2, R12 ;  /* 0x0000000213107825 */ /* 0x000fe200078e020c */
[----:B------:R-:W-:Y:S01]  /*0810*/  IADD3 R12, P1, R14, UR4, RZ ;  /* 0x000000040e0c7c10 */ /* 0x000fe2000ff3e0ff */
[----:B------:R-:W-:Y:S01]  /*0820*/  UMOV UR4, 0xffffffff ;  /* 0xffffffff00047882 */ /* 0x000fe20000000000 */
[----:B------:R-:W-:Y:S01]  /*0830*/  LOP3.LUT R14, R20, 0x40, RZ, 0xc0, !PT ;  /* 0x00000040140e7812 */ /* 0x000fe200078ec0ff */
[----:B------:R-:W-:Y:S01]  /*0840*/  IMAD.X R13, RZ, RZ, R11, P0 ;  /* 0x000000ffff0d7224 */ /* 0x000fe200000e060b */
[----:B------:R-:W-:Y:S01]  /*0850*/  @!PT LDS RZ, [RZ] ;  /* 0x00000000fffff984 */ /* 0x000fe20000000800 */
[----:B------:R-:W-:Y:S01]  /*0860*/  @!PT LDS RZ, [RZ] ;  /* 0x00000000fffff984 */ /* 0x000fe20000000800 */
[----:B------:R-:W-:Y:S01]  /*0870*/  @!PT LDS RZ, [RZ] ;  /* 0x00000000fffff984 */ /* 0x000fe20000000800 */
[----:B------:R-:W-:Y:S01]  /*0880*/  LDGSTS.E.BYPASS.128 [R8], desc[UR20][R16.64] ;  /* 0x0000000010087fae */ /* 0x000fe2000b901c54 */
[----:B------:R-:W-:Y:S01]  /*0890*/  IADD3 R12, P0, R12, 0x100, RZ ;  /* 0x000001000c0c7810 */ /* 0x000fe20007f1e0ff */
[----:B------:R-:W-:Y:S02]  /*08a0*/  IMAD.MOV.U32 R18, RZ, RZ, -0x20 ;  /* 0xffffffe0ff127424 */ /* 0x000fe400078e00ff */
[----:B------:R-:W0:Y:S01]  /*08b0*/  LDGDEPBAR ;  /* 0x00000000000079af */ /* 0x000e220000000000 */
[----:B------:R-:W-:-:S03]  /*08c0*/  IADD3.X R19, RZ, UR5, R15, P0, P1 ;  /* 0x00000005ff137c10 */ /* 0x000fc600087e240f */
[----:B------:R-:W-:Y:S04]  /*08d0*/  LDGSTS.E.64 [R9+0x5000], desc[UR20][R10.64] ;  /* 0x050000000a097fae */ /* 0x000fe8000b921a54 */
[----:B------:R-:W0:Y:S01]  /*08e0*/  LDGDEPBAR ;  /* 0x00000000000079af */ /* 0x000e220000000000 */
[----:B------:R-:W-:Y:S06]  /*08f0*/  BAR.SYNC.DEFER_BLOCKING 0x0 ;  /* 0x0000000000007b1d */ /* 0x000fec0000010000 */
[----:B------:R-:W-:Y:S01]  /*0900*/  @!PT LDS RZ, [RZ] ;  /* 0x00000000fffff984 */ /* 0x000fe20000000800 */
[----:B------:R-:W-:Y:S01]  /*0910*/  @!PT LDS RZ, [RZ] ;  /* 0x00000000fffff984 */ /* 0x000fe20000000800 */
[----:B------:R-:W-:Y:S01]  /*0920*/  @!PT LDS RZ, [RZ] ;  /* 0x00000000fffff984 */ /* 0x000fe20000000800 */
[----:B------:R-:W-:Y:S04]  /*0930*/  LDGSTS.E.BYPASS.128 [R8+0x1000], desc[UR20][R16.64+0x40] ;  /* 0x0100004010087fae */ /* 0x000fe8000b901c54 */
[----:B------:R-:W0:Y:S04]  /*0940*/  LDGDEPBAR ;  /* 0x00000000000079af */ /* 0x000e280000000000 */
        /* <DEDUP_REMOVED lines=16> */
[----:B------:R2:W-:Y:S04]  /*0a50*/  LDGSTS.E.64 [R9+0x6800], desc[UR20][R10.64+0xc0] ;  /* 0x068000c00a097fae */ /* 0x0005e8000b921a54 */
[----:B------:R-:W0:Y:S01]  /*0a60*/  LDGDEPBAR ;  /* 0x00000000000079af */ /* 0x000e220000000000 */
[----:B--2---:R-:W-:-:S02]  /*0a70*/  LOP3.LUT R10, R14, 0x800000, RZ, 0xfc, !PT ;  /* 0x008000000e0a7812 */ /* 0x004fc400078efcff */
[----:B------:R-:W-:-:S07]  /*0a80*/  LOP3.LUT R14, R14, 0x800002, RZ, 0xfc, !PT ;  /* 0x008000020e0e7812 */ /* 0x000fce00078efcff */
.L_x_0:
[----:B------:R-:W-:Y:S01]  /*0a90*/  UIADD3 UR4, UR4, 0x1, URZ ;  /* 0x0000000104047890 */ /* 0x000fe2000fffe03f */
[----:B------:R-:W2:Y:S01]  /*0aa0*/  SHFL.IDX PT, R11, R22, RZ, 0x1f ;  /* 0x00001fff160b7589 */ /* 0x000ea200000e0000 */
[----:B------:R-:W-:Y:S01]  /*0ab0*/  IMAD.MOV.U32 R15, RZ, RZ, R10 ;  /* 0x000000ffff0f7224 */ /* 0x000fe200078e000a */
[----:B------:R-:W-:Y:S01]  /*0ac0*/  UMOV UR5, URZ ;  /* 0x0000003f00057c82 */ /* 0x000fe20008000000 */
[----:B------:R-:W-:Y:S01]  /*0ad0*/  UISETP.GE.AND UP0, UPT, UR4, 0x5, UPT ;  /* 0x000000050400788c */ /* 0x000fe2000bf06270 */
[----:B------:R-:W-:-:S04]  /*0ae0*/  DEPBAR.LE SB0, 0x6 ;  /* 0x000081800000791a */ /* 0x000fc80000000000 */
[----:B------:R-:W-:Y:S01]  /*0af0*/  USEL UR16, UR4, URZ, !UP0 ;  /* 0x0000003f04107287 */ /* 0x000fe2000c000000 */
[----:B------:R-:W-:Y:S01]  /*0b00*/  BAR.SYNC.DEFER_BLOCKING 0x0 ;  /* 0x0000000000007b1d */ /* 0x000fe20000010000 */
[----:B------:R-:W-:Y:S02]  /*0b10*/  VIADD R32, R32, 0x1 ;  /* 0x0000000120207836 */ /* 0x000fe40000000000 */
[----:B------:R-:W-:Y:S01]  /*0b20*/  ULEA UR4, UR16, UR6, 0xb ;  /* 0x0000000610047291 */ /* 0x000fe2000f8e583f */
[----:B------:R-:W-:Y:S02]  /*0b30*/  IMAD.MOV.U32 R36, RZ, RZ, R34 ;  /* 0x000000ffff247224 */ /* 0x000fe400078e0022 */
[C---:B------:R-:W-:Y:S01]  /*0b40*/  ISETP.GE.AND P1, PT, R32.reuse, 0x5, PT ;  /* 0x000000052000780c */ /* 0x040fe20003f26270 */
[----:B------:R-:W-:Y:S01]  /*0b50*/  UIADD3 UR4, UR4, 0x5000, URZ ;  /* 0x0000500004047890 */ /* 0x000fe2000fffe03f */
[----:B------:R-:W-:Y:S02]  /*0b60*/  IMAD.MOV.U32 R37, RZ, RZ, R13 ;  /* 0x000000ffff257224 */ /* 0x000fe400078e000d */
[----:B------:R-:W-:Y:S01]  /*0b70*/  SEL R32, R32, RZ, !P1 ;  /* 0x000000ff20207207 */ /* 0x000fe20004800000 */
[----:B------:R-:W-:-:S04]  /*0b80*/  USHF.R.U32.HI UR4, URZ, 0x4, UR4 ;  /* 0x000000043f047899 */ /* 0x000fc80008011604 */
[----:B------:R-:W-:Y:S01]  /*0b90*/  ULOP3.LUT UR4, UR4, 0x3fff, URZ, 0xc0, !UPT ;  /* 0x00003fff04047892 */ /* 0x000fe2000f8ec03f */
[----:B--2---:R-:W-:Y:S01]  /*0ba0*/  R2UR UR8, R11 ;  /* 0x000000000b0872ca */ /* 0x004fe200000e0000 */
[----:B------:R-:W-:Y:S02]  /*0bb0*/  IMAD.MOV.U32 R11, RZ, RZ, -0x7fffffe0 ;  /* 0x80000020ff0b7424 */ /* 0x000fe400078e00ff */
[----:B------:R-:W-:Y:S02]  /*0bc0*/  IMAD R33, R32, 0x800, R9 ;  /* 0x0000080020217824 */ /* 0x000fe400078e0209 */
[--C-:B------:R-:W-:Y:S01]  /*0bd0*/  IMAD.MOV.U32 R13, RZ, RZ, R11.reuse ;  /* 0x000000ffff0d7224 */ /* 0x100fe200078e000b */
[----:B------:R-:W-:Y:S02]  /*0be0*/  UMOV UR7, UR4 ;  /* 0x0000000400077c82 */ /* 0x000fe40008000000 */
[----:B------:R-:W-:Y:S01]  /*0bf0*/  IADD3 R16, P0, R15, UR7, RZ ;  /* 0x000000070f107c10 */ /* 0x000fe2000ff1e0ff */
[----:B------:R-:W-:Y:S01]  /*0c00*/  IMAD.MOV.U32 R15, RZ, RZ, R11 ;  /* 0x000000ffff0f7224 */ /* 0x000fe200078e000b */
[----:B------:R-:W-:Y:S01]  /*0c10*/  UMOV UR7, UR5 ;  /* 0x0000000500077c82 */ /* 0x000fe20008000000 */
[----:B------:R-:W-:Y:S01]  /*0c20*/  WARPGROUP.ARRIVE ;  /* 0x00000000000079c5 */ /* 0x000fe20000000000 */
[----:B------:R-:W-:Y:S01]  /*0c30*/  R2UR UR10, R16 ;  /* 0x00000000100a72ca */ /* 0x000fe200000e0000 */
[----:B------:R-:W-:Y:S01]  /*0c40*/  USHF.L.U32 UR8, UR8, 0x6, URZ ;  /* 0x0000000608087899 */ /* 0x000fe2000800063f */
[----:B------:R-:W-:Y:S01]  /*0c50*/  IADD3.X R17, R15, UR7, RZ, P0, !PT ;  /* 0x000000070f117c10 */ /* 0x000fe200087fe4ff */
[----:B------:R-:W-:Y:S01]  /*0c60*/  ULEA UR7, UR16, UR6, 0xc ;  /* 0x0000000610077291 */ /* 0x000fe2000f8e603f */
[----:B------:R-:W-:Y:S01]  /*0c70*/  IMAD.MOV.U32 R15, RZ, RZ, -0x7fffffe0 ;  /* 0x80000020ff0f7424 */ /* 0x000fe200078e00ff */
[----:B------:R-:W-:Y:S01]  /*0c80*/  UIADD3 UR16, UR16, 0x1, URZ ;  /* 0x0000000110107890 */ /* 0x000fe2000fffe03f */
[----:B------:R-:W-:Y:S01]  /*0c90*/  R2UR UR11, R17 ;  /* 0x00000000110b72ca */ /* 0x000fe200000e0000 */
[----:B------:R-:W-:Y:S01]  /*0ca0*/  USHF.R.U32.HI UR9, URZ, 0x4, UR7 ;  /* 0x000000043f097899 */ /* 0x000fe20008011607 */
[----:B------:R-:W-:Y:S01]  /*0cb0*/  IMAD.MOV.U32 R16, RZ, RZ, R14 ;  /* 0x000000ffff107224 */ /* 0x000fe200078e000e */
[----:B------:R-:W-:Y:S01]  /*0cc0*/  ULOP3.LUT UR7, UR8, 0xc0, URZ, 0xc0, !UPT ;  /* 0x000000c008077892 */ /* 0x000fe2000f8ec03f */
[----:B------:R-:W-:Y:S01]  /*0cd0*/  IMAD.MOV.U32 R17, RZ, RZ, R15 ;  /* 0x000000ffff117224 */ /* 0x000fe200078e000f */
[----:B------:R-:W-:-:S04]  /*0ce0*/  ULOP3.LUT UR9, UR9, 0x3fff, URZ, 0xc0, !UPT ;  /* 0x00003fff09097892 */ /* 0x000fc8000f8ec03f */
[----:B------:R-:W-:-:S04]  /*0cf0*/  UIADD3 UR12, UP0, UR7, UR9, URZ ;  /* 0x00000009070c7290 */ /* 0x000fc8000ff1e03f */
[----:B------:R-:W-:Y:S02]  /*0d00*/  UIADD3.X UR13, URZ, URZ, URZ, UP0, !UPT ;  /* 0x0000003f3f0d7290 */ /* 0x000fe400087fe43f */
[----:B------:R-:W-:Y:S02]  /*0d10*/  ULOP3.LUT UR8, UR12, 0x1000000, URZ, 0xfc, !UPT ;  /* 0x010000000c087892 */ /* 0x000fe4000f8efc3f */
[----:B------:R-:W-:Y:S02]  /*0d20*/  ULOP3.LUT UR9, UR13, 0x80000020, URZ, 0xfc, !UPT ;  /* 0x800000200d097892 */ /* 0x000fe4000f8efc3f */
[----:B------:R-:W-:-:S07]  /*0d30*/  UISETP.GE.AND UP0, UPT, UR16, 0x5, UPT ;  /* 0x000000051000788c */ /* 0x000fce000bf06270 */
[----:B------:R-:W-:Y:S01]  /*0d40*/  HGMMA.64x16x16.F32.BF16 R24, gdesc[UR8], R24 ;  /* 0x00200000081879f0 */ /* 0x000fe20008701818 */
[----:B------:R-:W-:Y:S01]  /*0d50*/  UMOV UR8, UR4 ;  /* 0x0000000400087c82 */ /* 0x000fe20008000000 */
[----:B------:R-:W-:Y:S01]  /*0d60*/  UMOV UR9, 0x80000020 ;  /* 0x8000002000097882 */ /* 0x000fe20000000000 */
[----:B------:R-:W-:Y:S01]  /*0d70*/  IADD3 R16, P0, R16, UR8, RZ ;  /* 0x0000000810107c10 */ /* 0x000fe2000ff1e0ff */
[----:B------:R-:W-:Y:S01]  /*0d80*/  UMOV UR8, 0x1000002 ;  /* 0x0100000200087882 */ /* 0x000fe20000000000 */
[----:B------:R-:W-:Y:S02]  /*0d90*/  USEL UR10, UR16, URZ, !UP0 ;  /* 0x0000003f100a7287 */ /* 0x000fe4000c000000 */
[----:B------:R-:W-:Y:S01]  /*0da0*/  IADD3.X R17, R17, UR5, RZ, P0, !PT ;  /* 0x0000000511117c10 */ /* 0x000fe200087fe4ff */
[----:B------:R-:W-:Y:S01]  /*0db0*/  UIADD3.64 UR12, UR12, UR8, URZ ;  /* 0x000000080c0c7297 */ /* 0x000fe2000fffe03f */
[----:B------:R-:W-:Y:S01]  /*0dc0*/  R2UR UR14, R16 ;  /* 0x00000000100e72ca */ /* 0x000fe200000e0000 */
[----:B------:R-:W-:Y:S01]  /*0dd0*/  ULEA UR4, UR10, UR6, 0xb ;  /* 0x000000060a047291 */ /* 0x000fe2000f8e583f */
[----:B------:R-:W-:Y:S01]  /*0de0*/  R2UR UR15, R17 ;  /* 0x00000000110f72ca */ /* 0x000fe200000e0000 */
[----:B------:R-:W-:Y:S01]  /*0df0*/  IMAD.MOV.U32 R16, RZ, RZ, R10 ;  /* 0x000000ffff107224 */ /* 0x000fe200078e000a */
[----:B------:R-:W-:Y:S01]  /*0e00*/  UMOV UR5, URZ ;  /* 0x0000003f00057c82 */ /* 0x000fe20008000000 */
[----:B------:R-:W-:Y:S01]  /*0e10*/  UIADD3 UR4, UR4, 0x5000, URZ ;  /* 0x0000500004047890 */ /* 0x000fe2000fffe03f */
[----:B------:R-:W-:-:S03]  /*0e20*/  IMAD.MOV.U32 R17, RZ, RZ, R11 ;  /* 0x000000ffff117224 */ /* 0x000fc600078e000b */
[----:B------:R-:W-:-:S04]  /*0e30*/  USHF.R.U32.HI UR4, URZ, 0x4, UR4 ;  /* 0x000000043f047899 */ /* 0x000fc80008011604 */
[----:B------:R-:W-:-:S07]  /*0e40*/  ULOP3.LUT UR4, UR4, 0x3fff, URZ, 0xc0, !UPT ;  /* 0x00003fff04047892 */ /* 0x000fce000f8ec03f */
[----:B------:R-:W-:Y:S02]  /*0e50*/  UMOV UR11, UR4 ;  /* 0x00000004000b7c82 */ /* 0x000fe40008000000 */
[----:B------:R-:W-:Y:S01]  /*0e60*/  IADD3 R16, P0, R16, UR11, RZ ;  /* 0x0000000b10107c10 */ /* 0x000fe2000ff1e0ff */
[----:B------:R-:W-:-:S03]  /*0e70*/  UMOV UR11, UR5 ;  /* 0x00000005000b7c82 */ /* 0x000fc60008000000 */
[----:B------:R-:W-:Y:S01]  /*0e80*/  IADD3.X R17, R17, UR11, RZ, P0, !PT ;  /* 0x0000000b11117c10 */ /* 0x000fe200087fe4ff */
[----:B------:R-:W-:Y:S01]  /*0e90*/  UMOV UR11, UR4 ;  /* 0x00000004000b7c82 */ /* 0x000fe20008000000 */
[----:B------:R-:W-:Y:S02]  /*0ea0*/  ULEA UR4, UR10, UR6, 0xc ;  /* 0x000000060a047291 */ /* 0x000fe4000f8e603f */
[----:B------:R-:W-:Y:S02]  /*0eb0*/  UIADD3 UR10, UR10, 0x1, URZ ;  /* 0x000000010a0a7890 */ /* 0x000fe4000fffe03f */
[----:B------:R-:W-:-:S04]  /*0ec0*/  USHF.R.U32.HI UR4, URZ, 0x4, UR4 ;  /* 0x000000043f047899 */ /* 0x000fc80008011604 */
[----:B------:R-:W-:-:S04]  /*0ed0*/  ULOP3.LUT UR4, UR4, 0x3fff, URZ, 0xc0, !UPT ;  /* 0x00003fff04047892 */ /* 0x000fc8000f8ec03f */
[----:B------:R-:W-:Y:S01]  /*0ee0*/  UIADD3 UR16, UP0, UR7, UR4, URZ ;  /* 0x0000000407107290 */ /* 0x000fe2000ff1e03f */
[----:B------:R-:W-:Y:S01]  /*0ef0*/  HGMMA.64x16x16.F32.BF16 R24, gdesc[UR12], R24, gsb0 ;  /* 0x002000000c1879f0 */ /* 0x000fe20008001818 */
[----:B------:R-:W-:Y:S01]  /*0f00*/  R2UR UR14, R16 ;  /* 0x00000000100e72ca */ /* 0x000fe200000e0000 */
[----:B------:R-:W-:Y:S01]  /*0f10*/  IMAD.MOV.U32 R16, RZ, RZ, R14 ;  /* 0x000000ffff107224 */ /* 0x000fe200078e000e */
[----:B------:R-:W-:Y:S01]  /*0f20*/  R2UR UR15, R17 ;  /* 0x00000000110f72ca */ /* 0x000fe200000e0000 */
[----:B------:R-:W-:Y:S01]  /*0f30*/  IMAD.MOV.U32 R17, RZ, RZ, R15 ;  /* 0x000000ffff117224 */ /* 0x000fe200078e000f */
[----:B------:R-:W-:Y:S02]  /*0f40*/  UIADD3.X UR17, URZ, URZ, URZ, UP0, !UPT ;  /* 0x0000003f3f117290 */ /* 0x000fe400087fe43f */
[----:B------:R-:W-:Y:S01]  /*0f50*/  IADD3 R16, P0, R16, UR11, RZ ;  /* 0x0000000b10107c10 */ /* 0x000fe2000ff1e0ff */
[----:B------:R-:W-:Y:S02]  /*0f60*/  ULOP3.LUT UR12, UR16, 0x1000000, URZ, 0xfc, !UPT ;  /* 0x01000000100c7892 */ /* 0x000fe4000f8efc3f */
[----:B------:R-:W-:Y:S01]  /*0f70*/  ULOP3.LUT UR13, UR17, 0x80000020, URZ, 0xfc, !UPT ;  /* 0x80000020110d7892 */ /* 0x000fe2000f8efc3f */
[----:B------:R-:W-:Y:S01]  /*0f80*/  R2UR UR18, R16 ;  /* 0x00000000101272ca */ /* 0x000fe200000e0000 */
[----:B------:R-:W-:Y:S01]  /*0f90*/  VIADD R16, R18, 0x20 ;  /* 0x0000002012107836 */ /* 0x000fe20000000000 */
[----:B------:R-:W-:Y:S01]  /*0fa0*/  IADD3.X R17, R17, UR5, RZ, P0, !PT ;  /* 0x0000000511117c10 */ /* 0x000fe200087fe4ff */
[----:B------:R-:W-:-:S02]  /*0fb0*/  UIADD3.64 UR16, UR16, UR8, URZ ;  /* 0x0000000810107297 */ /* 0x000fc4000fffe03f */
[----:B------:R-:W-:Y:S01]  /*0fc0*/  UISETP.GE.AND UP0, UPT, UR10, 0x5, UPT ;  /* 0x000000050a00788c */ /* 0x000fe2000bf06270 */
[----:B------:R-:W-:Y:S01]  /*0fd0*/  ISETP.GE.U32.AND P0, PT, R16, 0xb80, PT ;  /* 0x00000b801000780c */ /* 0x000fe20003f06070 */
[----:B------:R-:W-:Y:S01]  /*0fe0*/  IMAD.MOV.U32 R16, RZ, RZ, R12 ;  /* 0x000000ffff107224 */ /* 0x000fe200078e000c */
[----:B------:R-:W-:Y:S01]  /*0ff0*/  R2UR UR19, R17 ;  /* 0x00000000111372ca */ /* 0x000fe200000e0000 */
[----:B------:R-:W-:Y:S01]  /*1000*/  IMAD.MOV.U32 R17, RZ, RZ, R19 ;  /* 0x000000ffff117224 */ /* 0x000fe200078e0013 */
[----:B------:R-:W-:Y:S01]  /*1010*/  USEL UR10, UR10, URZ, !UP0 ;  /* 0x0000003f0a0a7287 */ /* 0x000fe2000c000000 */
[----:B------:R-:W-:Y:S01]  /*1020*/  IMAD R19, R32, 0x1000, R8 ;  /* 0x0000100020137824 */ /* 0x000fe200078e0208 */
[----:B------:R-:W-:Y:S01]  /*1030*/  UMOV UR5, URZ ;  /* 0x0000003f00057c82 */ /* 0x000fe20008000000 */
[----:B------:R-:W-:Y:S01]  /*1040*/  VIADD R12, R18, 0x40 ;  /* 0x00000040120c7836 */ /* 0x000fe20000000000 */
[----:B------:R-:W-:-:S04]  /*1050*/  ULEA UR4, UR10, UR6, 0xb ;  /* 0x000000060a047291 */ /* 0x000fc8000f8e583f */
[----:B------:R-:W-:-:S04]  /*1060*/  UIADD3 UR4, UR4, 0x5000, URZ ;  /* 0x0000500004047890 */ /* 0x000fc8000fffe03f */
[----:B------:R-:W-:-:S04]  /*1070*/  USHF.R.U32.HI UR4, URZ, 0x4, UR4 ;  /* 0x000000043f047899 */ /* 0x000fc80008011604 */
[----:B------:R-:W-:-:S07]  /*1080*/  ULOP3.LUT UR4, UR4, 0x3fff, URZ, 0xc0, !UPT ;  /* 0x00003fff04047892 */ /* 0x000fce000f8ec03f */
[----:B------:R-:W-:Y:S01]  /*1090*/  UMOV UR11, UR4 ;  /* 0x00000004000b7c82 */ /* 0x000fe20008000000 */
[----:B------:R-:W-:Y:S02]  /*10a0*/  WARPGROUP.DEPBAR.LE gsb0, 0x1 ;  /* 0x00008000000079c5 */ /* 0x000fe40000010100 */
[----:B------:R-:W-:Y:S06]  /*10b0*/  BAR.SYNC.DEFER_BLOCKING 0x0 ;  /* 0x0000000000007b1d */ /* 0x000fec0000010000 */
[----:B------:R-:W-:Y:S01]  /*10c0*/  @!PT LDS RZ, [RZ] ;  /* 0x00000000fffff984 */ /* 0x000fe20000000800 */
[----:B------:R-:W-:Y:S01]  /*10d0*/  @!PT LDS RZ, [RZ] ;  /* 0x00000000fffff984 */ /* 0x000fe20000000800 */
[----:B------:R-:W-:Y:S01]  /*10e0*/  @!PT LDS RZ, [RZ] ;  /* 0x00000000fffff984 */ /* 0x000fe20000000800 */
[----:B------:R2:W-:Y:S04]  /*10f0*/  LDGSTS.E.BYPASS.128 [R19], desc[UR20][R16.64], !P0 ;  /* 0x0000000010137fae */ /* 0x0005e8000c101c54 */
[----:B------:R-:W0:Y:S04]  /*1100*/  LDGDEPBAR ;  /* 0x00000000000079af */ /* 0x000e280000000000 */
[----:B------:R3:W-:Y:S01]  /*1110*/  LDGSTS.E.64 [R33+0x5000], desc[UR20][R36.64], !P0 ;  /* 0x0500000024217fae */ /* 0x0007e2000c121a54 */
[----:B------:R-:W-:Y:S01]  /*1120*/  ISETP.GE.U32.AND P0, PT, R12, 0xb80, PT ;  /* 0x00000b800c00780c */ /* 0x000fe20003f06070 */
[----:B------:R-:W-:-:S02]  /*1130*/  IMAD.MOV.U32 R12, RZ, RZ, R10 ;  /* 0x000000ffff0c7224 */ /* 0x000fc400078e000a */
[----:B------:R-:W0:Y:S01]  /*1140*/  LDGDEPBAR ;  /* 0x00000000000079af */ /* 0x000e220000000000 */
[----:B--2---:R-:W-:-:S05]  /*1150*/  VIADD R19, R32, 0x1 ;  /* 0x0000000120137836 */ /* 0x004fca0000000000 */
[----:B------:R-:W-:-:S04]  /*1160*/  ISETP.GE.AND P1, PT, R19, 0x5, PT ;  /* 0x000000051300780c */ /* 0x000fc80003f26270 */
[----:B------:R-:W-:-:S05]  /*1170*/  SEL R19, R19, RZ, !P1 ;  /* 0x000000ff13137207 */ /* 0x000fca0004800000 */
[C---:B---3--:R-:W-:Y:S02]  /*1180*/  IMAD R33, R19.reuse, 0x1000, R8 ;  /* 0x0000100013217824 */ /* 0x048fe400078e0208 */
[C---:B------:R-:W-:Y:S02]  /*1190*/  IMAD R35, R19.reuse, 0x800, R9 ;  /* 0x0000080013237824 */ /* 0x040fe400078e0209 */
[----:B------:R-:W-:Y:S01]  /*11a0*/  VIADD R19, R19, 0x1 ;  /* 0x0000000113137836 */ /* 0x000fe20000000000 */
[----:B------:R-:W-:-:S04]  /*11b0*/  DEPBAR.LE SB0, 0x6 ;  /* 0x000081800000791a */ /* 0x000fc80000000000 */
[----:B------:R-:W-:Y:S01]  /*11c0*/  BAR.SYNC.DEFER_BLOCKING 0x0 ;  /* 0x0000000000007b1d */ /* 0x000fe20000010000 */
[----:B------:R-:W-:-:S04]  /*11d0*/  ISETP.GE.AND P1, PT, R19, 0x5, PT ;  /* 0x000000051300780c */ /* 0x000fc80003f26270 */
[----:B------:R-:W-:Y:S01]  /*11e0*/  SEL R19, R19, RZ, !P1 ;  /* 0x000000ff13137207 */ /* 0x000fe20004800000 */
[----:B------:R-:W-:-:S06]  /*11f0*/  WARPGROUP.ARRIVE ;  /* 0x00000000000079c5 */ /* 0x000fcc0000000000 */
[----:B------:R-:W-:Y:S04]  /*1200*/  HGMMA.64x16x16.F32.BF16 R24, gdesc[UR12], R24 ;  /* 0x002000000c1879f0 */ /* 0x000fe80008701818 */
[----:B------:R-:W-:Y:S03]  /*1210*/  HGMMA.64x16x16.F32.BF16 R24, gdesc[UR16], R24, gsb0 ;  /* 0x00200000101879f0 */ /* 0x000fe60008001818 */
        /* <DEDUP_REMOVED lines=8> */
[----:B------:R-:W-:Y:S01]  /*12a0*/  IADD3 R12, P0, R12, UR11, RZ ;  /* 0x0000000b0c0c7c10 */ /* 0x000fe2000ff1e0ff */
[----:B------:R-:W-:-:S02]  /*12b0*/  UMOV UR11, UR5 ;  /* 0x00000005000b7c82 */ /* 0x000fc40008000000 */
[----:B------:R-:W0:Y:S01]  /*12c0*/  LDGDEPBAR ;  /* 0x00000000000079af */ /* 0x000e220000000000 */
[----:B------:R-:W-:Y:S01]  /*12d0*/  IADD3.X R13, R13, UR11, RZ, P0, !PT ;  /* 0x0000000b0d0d7c10 */ /* 0x000fe200087fe4ff */
[----:B------:R-:W-:Y:S01]  /*12e0*/  UMOV UR11, UR4 ;  /* 0x00000004000b7c82 */ /* 0x000fe20008000000 */
[----:B------:R-:W-:Y:S01]  /*12f0*/  ULEA UR4, UR10, UR6, 0xc ;  /* 0x000000060a047291 */ /* 0x000fe2000f8e603f */
[----:B------:R-:W-:Y:S01]  /*1300*/  R2UR UR14, R12 ;  /* 0x000000000c0e72ca */ /* 0x000fe200000e0000 */
[----:B------:R-:W-:Y:S01]  /*1310*/  IMAD.MOV.U32 R12, RZ, RZ, R14 ;  /* 0x000000ffff0c7224 */ /* 0x000fe200078e000e */
[----:B------:R-:W-:Y:S01]  /*1320*/  R2UR UR15, R13 ;  /* 0x000000000d0f72ca */ /* 0x000fe200000e0000 */
[----:B------:R-:W-:Y:S01]  /*1330*/  USHF.R.U32.HI UR4, URZ, 0x4, UR4 ;  /* 0x000000043f047899 */ /* 0x000fe20008011604 */
[----:B------:R-:W-:Y:S01]  /*1340*/  IMAD.MOV.U32 R13, RZ, RZ, R15 ;  /* 0x000000ffff0d7224 */ /* 0x000fe200078e000f */
[----:B------:R-:W-:Y:S01]  /*1350*/  UIADD3 UR10, UR10, 0x1, URZ ;  /* 0x000000010a0a7890 */ /* 0x000fe2000fffe03f */
[----:B------:R-:W-:Y:S01]  /*1360*/  IADD3 R12, P0, R12, UR11, RZ ;  /* 0x0000000b0c0c7c10 */ /* 0x000fe2000ff1e0ff */
[----:B------:R-:W-:Y:S01]  /*1370*/  ULOP3.LUT UR4, UR4, 0x3fff, URZ, 0xc0, !UPT ;  /* 0x00003fff04047892 */ /* 0x000fe2000f8ec03f */
[----:B--2---:R-:W-:-:S02]  /*1380*/  IMAD R33, R19, 0x1000, R8 ;  /* 0x0000100013217824 */ /* 0x004fc400078e0208 */
[----:B------:R-:W-:Y:S01]  /*1390*/  IADD3.X R13, R13, UR5, RZ, P0, !PT ;  /* 0x000000050d0d7c10 */ /* 0x000fe200087fe4ff */
[----:B------:R-:W-:Y:S01]  /*13a0*/  UIADD3 UR16, UP0, UR7, UR4, URZ ;  /* 0x0000000407107290 */ /* 0x000fe2000ff1e03f */
[----:B------:R-:W-:Y:S01]  /*13b0*/  R2UR UR18, R12 ;  /* 0x000000000c1272ca */ /* 0x000fe200000e0000 */
[----:B------:R-:W-:Y:S01]  /*13c0*/  VIADD R12, R18, 0x60 ;  /* 0x00000060120c7836 */ /* 0x000fe20000000000 */
[----:B------:R-:W-:Y:S01]  /*13d0*/  R2UR UR19, R13 ;  /* 0x000000000d1372ca */ /* 0x000fe200000e0000 */
[----:B------:R-:W-:Y:S01]  /*13e0*/  UIADD3.X UR17, URZ, URZ, URZ, UP0, !UPT ;  /* 0x0000003f3f117290 */ /* 0x000fe200087fe43f */
[----:B---3--:R-:W-:Y:S01]  /*13f0*/  IMAD R35, R19, 0x800, R9 ;  /* 0x0000080013237824 */ /* 0x008fe200078e0209 */
[----:B------:R-:W-:Y:S01]  /*1400*/  ULOP3.LUT UR12, UR16, 0x1000000, URZ, 0xfc, !UPT ;  /* 0x01000000100c7892 */ /* 0x000fe2000f8efc3f */
[----:B------:R-:W-:Y:S01]  /*1410*/  ISETP.GE.U32.AND P0, PT, R12, 0xb80, PT ;  /* 0x00000b800c00780c */ /* 0x000fe20003f06070 */
[----:B------:R-:W-:Y:S01]  /*1420*/  ULOP3.LUT UR13, UR17, 0x80000020, URZ, 0xfc, !UPT ;  /* 0x80000020110d7892 */ /* 0x000fe2000f8efc3f */
[----:B------:R-:W-:-:S04]  /*1430*/  DEPBAR.LE SB0, 0x6 ;  /* 0x000081800000791a */ /* 0x000fc80000000000 */
[----:B------:R-:W-:Y:S01]  /*1440*/  BAR.SYNC.DEFER_BLOCKING 0x0 ;  /* 0x0000000000007b1d */ /* 0x000fe20000010000 */
[----:B------:R-:W-:Y:S01]  /*1450*/  UIADD3.64 UR16, UR16, UR8, URZ ;  /* 0x0000000810107297 */ /* 0x000fe2000fffe03f */
[----:B------:R-:W-:Y:S01]  /*1460*/  IMAD.MOV.U32 R12, RZ, RZ, R10 ;  /* 0x000000ffff0c7224 */ /* 0x000fe200078e000a */
[----:B------:R-:W-:Y:S01]  /*1470*/  UISETP.GE.AND UP0, UPT, UR10, 0x5, UPT ;  /* 0x000000050a00788c */ /* 0x000fe2000bf06270 */
[----:B------:R-:W-:Y:S02]  /*1480*/  IMAD.MOV.U32 R13, RZ, RZ, R11 ;  /* 0x000000ffff0d7224 */ /* 0x000fe400078e000b */
[----:B------:R-:W-:Y:S01]  /*1490*/  UMOV UR5, URZ ;  /* 0x0000003f00057c82 */ /* 0x000fe20008000000 */
[----:B------:R-:W-:Y:S01]  /*14a0*/  USEL UR10, UR10, URZ, !UP0 ;  /* 0x0000003f0a0a7287 */ /* 0x000fe2000c000000 */
[----:B------:R-:W-:-:S03]  /*14b0*/  VIADD R19, R19, 0x1 ;  /* 0x0000000113137836 */ /* 0x000fc60000000000 */
[----:B------:R-:W-:Y:S02]  /*14c0*/  ULEA UR4, UR10, UR6, 0xb ;  /* 0x000000060a047291 */ /* 0x000fe4000f8e583f */
[C---:B------:R-:W-:Y:S02]  /*14d0*/  ISETP.GE.AND P1, PT, R19.reuse, 0x5, PT ;  /* 0x000000051300780c */ /* 0x040fe40003f26270 */
[----:B------:R-:W-:Y:S02]  /*14e0*/  UIADD3 UR4, UR4, 0x5000, URZ ;  /* 0x0000500004047890 */ /* 0x000fe4000fffe03f */
[----:B------:R-:W-:Y:S02]  /*14f0*/  SEL R19, R19, RZ, !P1 ;  /* 0x000000ff13137207 */ /* 0x000fe40004800000 */
[----:B------:R-:W-:-:S04]  /*1500*/  USHF.R.U32.HI UR4, URZ, 0x4, UR4 ;  /* 0x000000043f047899 */ /* 0x000fc80008011604 */
[----:B------:R-:W-:Y:S01]  /*1510*/  ULOP3.LUT UR4, UR4, 0x3fff, URZ, 0xc0, !UPT ;  /* 0x00003fff04047892 */ /* 0x000fe2000f8ec03f */
[----:B------:R-:W-:-:S06]  /*1520*/  WARPGROUP.ARRIVE ;  /* 0x00000000000079c5 */ /* 0x000fcc0000000000 */
[----:B------:R-:W-:Y:S01]  /*1530*/  HGMMA.64x16x16.F32.BF16 R24, gdesc[UR12], R24 ;  /* 0x002000000c1879f0 */ /* 0x000fe20008701818 */
[----:B------:R-:W-:-:S03]  /*1540*/  UMOV UR11, UR4 ;  /* 0x00000004000b7c82 */ /* 0x000fc60008000000 */
        /* <DEDUP_REMOVED lines=71> */
[----:B------:R-:W-:Y:S02]  /*19c0*/  IMAD.MOV.U32 R13, RZ, RZ, R15 ;  /* 0x000000ffff0d7224 */ /* 0x000fe400078e000f */
        /* <DEDUP_REMOVED lines=17> */
[----:B------:R-:W-:Y:S01]  /*1ae0*/  UIADD3 UR4, UR10, 0x1, URZ ;  /* 0x000000010a047890 */ /* 0x000fe2000fffe03f */
[----:B------:R-:W-:Y:S02]  /*1af0*/  VIADD R19, R19, 0x1 ;  /* 0x0000000113137836 */ /* 0x000fe40000000000 */
[----:B------:R-:W-:Y:S01]  /*1b00*/  UMOV UR5, URZ ;  /* 0x0000003f00057c82 */ /* 0x000fe20008000000 */
[----:B------:R-:W-:Y:S01]  /*1b10*/  UISETP.GE.AND UP0, UPT, UR4, 0x5, UPT ;  /* 0x000000050400788c */ /* 0x000fe2000bf06270 */
[----:B------:R-:W-:Y:S01]  /*1b20*/  VIADD R18, R18, 0xc0 ;  /* 0x000000c012127836 */ /* 0x000fe20000000000 */
[----:B------:R-:W-:-:S04]  /*1b30*/  ISETP.GE.AND P1, PT, R19, 0x5, PT ;  /* 0x000000051300780c */ /* 0x000fc80003f26270 */
[----:B------:R-:W-:Y:S02]  /*1b40*/  SEL R32, R19, RZ, !P1 ;  /* 0x000000ff13207207 */ /* 0x000fe40004800000 */
[----:B------:R-:W-:Y:S01]  /*1b50*/  IADD3 R34, P1, R36, 0x180, RZ ;  /* 0x0000018024227810 */ /* 0x000fe20007f3e0ff */
[----:B------:R-:W-:-:S06]  /*1b60*/  WARPGROUP.ARRIVE ;  /* 0x00000000000079c5 */ /* 0x000fcc0000000000 */
[----:B------:R-:W-:Y:S04]  /*1b70*/  HGMMA.64x16x16.F32.BF16 R24, gdesc[UR12], R24 ;  /* 0x002000000c1879f0 */ /* 0x000fe80008701818 */
[----:B------:R-:W-:Y:S01]  /*1b80*/  HGMMA.64x16x16.F32.BF16 R24, gdesc[UR16], R24, gsb0 ;  /* 0x00200000101879f0 */ /* 0x000fe20008001818 */
[----:B------:R-:W-:-:S04]  /*1b90*/  USEL UR18, UR4, URZ, !UP0 ;  /* 0x0000003f04127287 */ /* 0x000fc8000c000000 */
        /* <DEDUP_REMOVED lines=17> */
[----:B------:R-:W-:Y:S01]  /*1cb0*/  ULEA UR10, UR18, UR6, 0xc ;  /* 0x00000006120a7291 */ /* 0x000fe2000f8e603f */
[----:B------:R-:W-:Y:S01]  /*1cc0*/  R2UR UR14, R12 ;  /* 0x000000000c0e72ca */ /* 0x000fe200000e0000 */
[----:B------:R-:W-:Y:S01]  /*1cd0*/  IMAD.MOV.U32 R11, RZ, RZ, R14 ;  /* 0x000000ffff0b7224 */ /* 0x000fe200078e000e */
[----:B------:R-:W-:Y:S01]  /*1ce0*/  R2UR UR15, R13 ;  /* 0x000000000d0f72ca */ /* 0x000fe200000e0000 */
[----:B------:R-:W-:-:S04]  /*1cf0*/  USHF.R.U32.HI UR10, URZ, 0x4, UR10 ;  /* 0x000000043f0a7899 */ /* 0x000fc8000801160a */
[----:B------:R-:W-:-:S04]  /*1d00*/  ULOP3.LUT UR10, UR10, 0x3fff, URZ, 0xc0, !UPT ;  /* 0x00003fff0a0a7892 */ /* 0x000fc8000f8ec03f */
[----:B------:R-:W-:-:S03]  /*1d10*/  UIADD3 UR16, UP0, UR7, UR10, URZ ;  /* 0x0000000a07107290 */ /* 0x000fc6000ff1e03f */
[----:B------:R-:W-:Y:S01]  /*1d20*/  UMOV UR7, UR4 ;  /* 0x0000000400077c82 */ /* 0x000fe20008000000 */
[----:B------:R-:W-:Y:S01]  /*1d30*/  UIADD3.X UR17, URZ, URZ, URZ, UP0, !UPT ;  /* 0x0000003f3f117290 */ /* 0x000fe200087fe43f */
[----:B------:R-:W-:Y:S01]  /*1d40*/  IADD3 R12, P0, R11, UR7, RZ ;  /* 0x000000070b0c7c10 */ /* 0x000fe2000ff1e0ff */
[----:B------:R-:W-:Y:S01]  /*1d50*/  ULOP3.LUT UR12, UR16, 0x1000000, URZ, 0xfc, !UPT ;  /* 0x01000000100c7892 */ /* 0x000fe2000f8efc3f */
[----:B------:R-:W-:Y:S01]  /*1d60*/  IMAD R11, R32, 0x1000, R8 ;  /* 0x00001000200b7824 */ /* 0x000fe200078e0208 */
[----:B------:R-:W-:Y:S01]  /*1d70*/  ULOP3.LUT UR13, UR17, 0x80000020, URZ, 0xfc, !UPT ;  /* 0x80000020110d7892 */ /* 0x000fe2000f8efc3f */
[----:B------:R-:W-:Y:S01]  /*1d80*/  IADD3.X R13, R15, UR5, RZ, P0, !PT ;  /* 0x000000050f0d7c10 */ /* 0x000fe200087fe4ff */
[----:B------:R-:W-:-:S04]  /*1d90*/  DEPBAR.LE SB0, 0x6 ;  /* 0x000081800000791a */ /* 0x000fc80000000000 */
[----:B------:R-:W-:Y:S01]  /*1da0*/  BAR.SYNC.DEFER_BLOCKING 0x0 ;  /* 0x0000000000007b1d */ /* 0x000fe20000010000 */
[----:B------:R-:W-:Y:S01]  /*1db0*/  R2UR UR10, R12 ;  /* 0x000000000c0a72ca */ /* 0x000fe200000e0000 */
[----:B------:R-:W-:Y:S01]  /*1dc0*/  UIADD3.64 UR8, UR16, UR8, URZ ;  /* 0x0000000810087297 */ /* 0x000fe2000fffe03f */
[----:B------:R-:W-:Y:S01]  /*1dd0*/  R2UR UR11, R13 ;  /* 0x000000000d0b72ca */ /* 0x000fe200000e0000 */
[----:B------:R-:W-:Y:S01]  /*1de0*/  IMAD R15, R32, 0x800, R9 ;  /* 0x00000800200f7824 */ /* 0x000fe200078e0209 */
[----:B------:R-:W-:Y:S01]  /*1df0*/  ISETP.GE.U32.AND P0, PT, R18, 0xb80, PT ;  /* 0x00000b801200780c */ /* 0x000fe20003f06070 */
[----:B------:R-:W-:Y:S01]  /*1e00*/  UMOV UR4, UR18 ;  /* 0x0000001200047c82 */ /* 0x000fe20008000000 */
[----:B------:R-:W-:Y:S01]  /*1e10*/  IADD3 R12, P2, R16, 0x180, RZ ;  /* 0x00000180100c7810 */ /* 0x000fe20007f5e0ff */
[----:B------:R-:W-:-:S04]  /*1e20*/  IMAD.X R13, RZ, RZ, R37, P1 ;  /* 0x000000ffff0d7224 */ /* 0x000fc800008e0625 */
[----:B------:R-:W-:Y:S01]  /*1e30*/  IMAD.X R19, RZ, RZ, R17, P2 ;  /* 0x000000ffff137224 */ /* 0x000fe200010e0611 */
        /* <DEDUP_REMOVED lines=11> */
[----:B------:R-:W-:-:S03]  /*1ef0*/  ISETP.GE.U32.AND P0, PT, R18, 0xbe0, PT ;  /* 0x00000be01200780c */ /* 0x000fc60003f06070 */
[----:B------:R-:W0:Y:S10]  /*1f00*/  LDGDEPBAR ;  /* 0x00000000000079af */ /* 0x000e340000000000 */
[----:B--2---:R-:W-:Y:S05]  /*1f10*/  @!P0 BRA `(.L_x_0) ;  /* 0xffffffe800dc8947 */ /* 0x004fea000383ffff */
[----:B------:R-:W-:Y:S02]  /*1f20*/  WARPGROUP.DEPBAR.LE gsb0, 0x0 ;  /* 0x00008000000079c5 */ /* 0x000fe40000010000 */
[----:B------:R-:W-:-:S04]  /*1f30*/  DEPBAR.LE SB0, 0x0 ;  /* 0x000080000000791a */ /* 0x000fc80000000000 */
[----:B------:R-:W-:Y:S01]  /*1f40*/  IMAD.SHL.U32 R8, R21, 0x10, RZ ;  /* 0x0000001015087824 */ /* 0x000fe200078e00ff */
[----:B------:R-:W-:Y:S01]  /*1f50*/  LOP3.LUT R5, R5, 0x10, RZ, 0xc0, !PT ;  /* 0x0000001005057812 */ /* 0x000fe200078ec0ff */
[----:B------:R-:W-:Y:S01]  /*1f60*/  IMAD.SHL.U32 R21, R21, 0x8, RZ ;  /* 0x0000000815157824 */ /* 0x000fe200078e00ff */
[----:B------:R-:W-:Y:S02]  /*1f70*/  F2FP.BF16.F32.PACK_AB R24, R25, R24 ;  /* 0x000000181918723e */ /* 0x000fe400000010ff */
[----:B------:R-:W-:Y:S02]  /*1f80*/  LOP3.LUT R9, R8, 0x30, RZ, 0xc0, !PT ;  /* 0x0000003008097812 */ /* 0x000fe400078ec0ff */
[----:B------:R-:W-:Y:S02]  /*1f90*/  LOP3.LUT R20, R5, 0x8, R20, 0xf8, !PT ;  /* 0x0000000805147812 */ /* 0x000fe400078ef814 */
[----:B------:R-:W-:Y:S02]  /*1fa0*/  LOP3.LUT R9, R9, 0xf, R2, 0xf8, !PT ;  /* 0x0000000f09097812 */ /* 0x000fe400078ef802 */
[----:B------:R-:W-:-:S02]  /*1fb0*/  F2FP.BF16.F32.PACK_AB R25, R27, R26 ;  /* 0x0000001a1b19723e */ /* 0x000fc400000010ff */
[----:B------:R-:W-:Y:S01]  /*1fc0*/  F2FP.BF16.F32.PACK_AB R26, R29, R28 ;  /* 0x0000001c1d1a723e */ /* 0x000fe200000010ff */
[----:B------:R-:W-:Y:S01]  /*1fd0*/  IMAD R9, R9, 0x28, R20 ;  /* 0x0000002809097824 */ /* 0x000fe200078e0214 */
[----:B------:R-:W-:Y:S02]  /*1fe0*/  F2FP.BF16.F32.PACK_AB R27, R31, R30 ;  /* 0x0000001e1f1b723e */ /* 0x000fe400000010ff */
[----:B------:R-:W-:Y:S02]  /*1ff0*/  LOP3.LUT R2, R4, 0x18, R7, 0xf8, !PT ;  /* 0x0000001804027812 */ /* 0x000fe400078ef807 */
[----:B------:R-:W-:Y:S01]  /*2000*/  LEA R9, R9, UR6, 0x1 ;  /* 0x0000000609097c11 */ /* 0x000fe2000f8e08ff */
[----:B------:R-:W-:Y:S01]  /*2010*/  BAR.SYNC.DEFER_BLOCKING 0x0 ;  /* 0x0000000000007b1d */ /* 0x000fe20000010000 */
[----:B------:R-:W-:Y:S02]  /*2020*/  ISETP.GE.AND P0, PT, R3, R0, PT ;  /* 0x000000000300720c */ /* 0x000fe40003f06270 */
[----:B------:R-:W-:-:S02]  /*2030*/  LOP3.LUT R8, R21, 0x38, RZ, 0xc0, !PT ;  /* 0x0000003815087812 */ /* 0x000fc400078ec0ff */
[----:B------:R-:W-:Y:S02]  /*2040*/  ISETP.LT.AND P0, PT, R2, 0xc00, !P0 ;  /* 0x00000c000200780c */ /* 0x000fe40004701270 */
[----:B------:R-:W-:-:S05]  /*2050*/  LOP3.LUT R23, R8, 0x7, R23, 0xf8, !PT ;  /* 0x0000000708177812 */ /* 0x000fca00078ef817 */
[----:B------:R-:W-:-:S05]  /*2060*/  IMAD R23, R23, 0x28, R6 ;  /* 0x0000002817177824 */ /* 0x000fca00078e0206 */
[----:B------:R-:W-:Y:S01]  /*2070*/  LEA R23, R23, UR6, 0x1 ;  /* 0x0000000617177c11 */ /* 0x000fe2000f8e08ff */
[----:B------:R2:W-:Y:S01]  /*2080*/  STSM.16.M88.4 [R9], R24 ;  /* 0x0000001809007844 */ /* 0x0005e20000000200 */
[----:B------:R-:W-:Y:S06]  /*2090*/  BAR.SYNC.DEFER_BLOCKING 0x0 ;  /* 0x0000000000007b1d */ /* 0x000fec0000010000 */
[----:B--2---:R-:W-:Y:S05]  /*20a0*/  @!P0 EXIT ;  /* 0x000000000000894d */ /* 0x004fea0003800000 */
[----:B------:R-:W1:Y:S01]  /*20b0*/  LDS.128 R20, [R23] ;  /* 0x0000000017147984 */ /* 0x000e620000000c00 */
[----:B------:R-:W2:Y:S01]  /*20c0*/  LDC.64 R4, c[0x0][0x220] ;  /* 0x00008800ff047b82 */ /* 0x000ea20000000a00 */
[----:B------:R-:W-:-:S04]  /*20d0*/  IMAD R3, R3, 0xc00, R2 ;  /* 0x00000c0003037824 */ /* 0x000fc800078e0202 */
[----:B--2---:R-:W-:-:S05]  /*20e0*/  IMAD.WIDE R4, R3, 0x2, R4 ;  /* 0x0000000203047825 */ /* 0x004fca00078e0204 */
[----:B-1----:R-:W-:Y:S01]  /*20f0*/  STG.E.128 desc[UR20][R4.64], R20 ;  /* 0x0000001404007986 */ /* 0x002fe2000c101d14 */
[----:B------:R-:W-:Y:S05]  /*2100*/  EXIT ;  /* 0x000000000000794d */ /* 0x000fea0003800000 */
.L_x_1:
[----:B------:R-:W-:-:S00]  /*2110*/  BRA `(.L_x_1) ;  /* 0xfffffffc00fc7947 */ /* 0x000fc0000383ffff */
[----:B------:R-:W-:-:S00]  /*2120*/  NOP ;  /* 0x0000000000007918 */ /* 0x000fc00000000000 */
        /* <DEDUP_REMOVED lines=13> */
.L_x_2:


//--------------------- .nv.shared.triton_mm      --------------------------
	.section	.nv.shared.triton_mm,"aw",@nobits
	.sectionflags	@""
	.align	16
	.zero		1024


//--------------------- .nv.constant0.triton_mm   --------------------------
	.section	.nv.constant0.triton_mm,"a",@progbits
	.sectionflags	@""
	.align	4
.nv.constant0.triton_mm:
	.zero		560
